//
// Generated by NVIDIA NVVM Compiler
//
// Compiler Build ID: CL-36424714
// Cuda compilation tools, release 13.0, V13.0.88
// Based on NVVM 20.0.0
//

.version 9.0
.target sm_100
.address_size 64

	// .globl	main_kernel
// _ZZ11main_kernelE15PadInput_shared has been demoted
// _ZZ11main_kernelE18placeholder_shared has been demoted

.visible .entry main_kernel(
	.param .u64 .ptr .align 1 main_kernel_param_0,
	.param .u64 .ptr .align 1 main_kernel_param_1,
	.param .u64 .ptr .align 1 main_kernel_param_2
)
.maxntid 32
{
	.reg .pred 	%p<34>;
	.reg .b16 	%rs<29>;
	.reg .b32 	%r<140>;
	.reg .b32 	%f<202>;
	.reg .b64 	%rd<35>;
	// demoted variable
	.shared .align 4 .b8 _ZZ11main_kernelE15PadInput_shared[3456];
	// demoted variable
	.shared .align 4 .b8 _ZZ11main_kernelE18placeholder_shared[576];
	ld.param.u64 	%rd4, [main_kernel_param_0];
	ld.param.u64 	%rd5, [main_kernel_param_1];
	ld.param.u64 	%rd6, [main_kernel_param_2];
	cvta.to.global.u64 	%rd1, %rd6;
	cvta.to.global.u64 	%rd2, %rd5;
	mov.u32 	%r1, %tid.x;
	shl.b32 	%r22, %r1, 2;
	mov.u32 	%r23, _ZZ11main_kernelE15PadInput_shared;
	add.s32 	%r2, %r23, %r22;
	mov.b32 	%r24, 0;
	st.shared.u32 	[%r2], %r24;
	setp.lt.u32 	%p2, %r1, 16;
	mov.f32 	%f179, 0f00000000;
	@%p2 bra 	$L__BB0_3;
	mov.u32 	%r3, %ctaid.x;
	mul.hi.u32 	%r25, %r3, -1840700269;
	shr.u32 	%r26, %r25, 8;
	mul.lo.s32 	%r27, %r26, 448;
	sub.s32 	%r4, %r3, %r27;
	shr.u32 	%r28, %r4, 6;
	shr.u32 	%r29, %r1, 4;
	add.s32 	%r5, %r29, -1;
	or.b32  	%r30, %r28, %r5;
	setp.eq.s32 	%p3, %r30, 0;
	@%p3 bra 	$L__BB0_3;
	mul.lo.s32 	%r33, %r26, 100352;
	shl.b32 	%r34, %r5, 10;
	shl.b32 	%r35, %r4, 4;
	and.b32  	%r36, %r1, 15;
	or.b32  	%r37, %r36, %r33;
	add.s32 	%r38, %r37, %r35;
	add.s32 	%r39, %r38, %r34;
	add.s32 	%r40, %r39, -1024;
	mul.wide.s32 	%rd7, %r40, 4;
	add.s64 	%rd8, %rd2, %rd7;
	ld.global.nc.f32 	%f179, [%rd8];
$L__BB0_3:
	st.shared.f32 	[%r2+128], %f179;
	mov.u32 	%r6, %ctaid.x;
	mul.hi.u32 	%r41, %r6, -1840700269;
	shr.u32 	%r42, %r41, 8;
	mul.lo.s32 	%r43, %r42, 448;
	sub.s32 	%r7, %r6, %r43;
	shr.u32 	%r8, %r7, 6;
	shr.u32 	%r9, %r1, 4;
	add.s32 	%r10, %r8, %r9;
	setp.gt.u32 	%p4, %r10, 6;
	mov.f32 	%f180, 0f00000000;
	@%p4 bra 	$L__BB0_5;
	mul.lo.s32 	%r46, %r42, 100352;
	shl.b32 	%r47, %r1, 6;
	and.b32  	%r48, %r47, 1024;
	shl.b32 	%r49, %r7, 4;
	and.b32  	%r50, %r1, 15;
	or.b32  	%r51, %r46, %r50;
	or.b32  	%r52, %r51, %r48;
	add.s32 	%r53, %r52, %r49;
	mul.wide.u32 	%rd9, %r53, 4;
	add.s64 	%rd10, %rd2, %rd9;
	ld.global.nc.f32 	%f180, [%rd10];
$L__BB0_5:
	st.shared.f32 	[%r2+256], %f180;
	or.b32  	%r11, %r8, %r9;
	setp.eq.s32 	%p5, %r11, 0;
	shl.b32 	%r54, %r1, 6;
	or.b32  	%r57, %r1, %r54;
	and.b32  	%r12, %r1, 15;
	mul.lo.s32 	%r13, %r42, 100352;
	shl.b32 	%r14, %r7, 4;
	and.b32  	%r58, %r57, 1039;
	or.b32  	%r59, %r58, %r13;
	add.s32 	%r60, %r59, %r14;
	mul.wide.u32 	%rd11, %r60, 4;
	add.s64 	%rd3, %rd2, %rd11;
	mov.f32 	%f181, 0f00000000;
	@%p5 bra 	$L__BB0_7;
	ld.global.nc.f32 	%f181, [%rd3+24576];
$L__BB0_7:
	st.shared.f32 	[%r2+384], %f181;
	or.b32  	%r61, %r9, 2;
	add.s32 	%r15, %r9, -1;
	setp.eq.s32 	%p6, %r61, 3;
	selp.b32 	%r16, %r15, %r61, %p6;
	or.b32  	%r17, %r16, %r8;
	setp.eq.s32 	%p7, %r17, 0;
	add.s32 	%r62, %r16, %r8;
	setp.gt.u32 	%p8, %r62, 7;
	or.pred  	%p1, %p7, %p8;
	mov.f32 	%f182, 0f00000000;
	@%p1 bra 	$L__BB0_9;
	cvt.u16.u32 	%rs1, %r1;
	or.b16  	%rs2, %rs1, 128;
	mul.lo.s16 	%rs3, %rs2, 171;
	shr.u16 	%rs4, %rs3, 13;
	mul.wide.u16 	%r63, %rs4, 7168;
	shl.b32 	%r64, %r16, 10;
	add.s32 	%r65, %r12, %r13;
	add.s32 	%r66, %r65, %r14;
	add.s32 	%r67, %r66, %r63;
	add.s32 	%r68, %r67, %r64;
	add.s32 	%r69, %r68, -8192;
	mul.wide.u32 	%rd12, %r69, 4;
	add.s64 	%rd13, %rd2, %rd12;
	ld.global.nc.f32 	%f182, [%rd13];
$L__BB0_9:
	setp.gt.u32 	%p9, %r10, 6;
	st.shared.f32 	[%r2+512], %f182;
	mov.f32 	%f183, 0f00000000;
	@%p9 bra 	$L__BB0_11;
	ld.global.nc.f32 	%f183, [%rd3+57344];
$L__BB0_11:
	setp.eq.s32 	%p10, %r11, 0;
	st.shared.f32 	[%r2+640], %f183;
	mov.f32 	%f184, 0f00000000;
	@%p10 bra 	$L__BB0_13;
	ld.global.nc.f32 	%f184, [%rd3+81920];
$L__BB0_13:
	st.shared.f32 	[%r2+768], %f184;
	mov.f32 	%f185, 0f00000000;
	@%p1 bra 	$L__BB0_15;
	cvt.u16.u32 	%rs5, %r1;
	or.b16  	%rs6, %rs5, 224;
	mul.lo.s16 	%rs7, %rs6, 171;
	shr.u16 	%rs8, %rs7, 13;
	mul.wide.u16 	%r70, %rs8, 7168;
	shl.b32 	%r71, %r16, 10;
	add.s32 	%r72, %r12, %r13;
	add.s32 	%r73, %r72, %r14;
	add.s32 	%r74, %r73, %r70;
	add.s32 	%r75, %r74, %r71;
	add.s32 	%r76, %r75, -8192;
	mul.wide.u32 	%rd14, %r76, 4;
	add.s64 	%rd15, %rd2, %rd14;
	ld.global.nc.f32 	%f185, [%rd15];
$L__BB0_15:
	setp.gt.u32 	%p11, %r10, 6;
	st.shared.f32 	[%r2+896], %f185;
	mov.f32 	%f186, 0f00000000;
	@%p11 bra 	$L__BB0_17;
	ld.global.nc.f32 	%f186, [%rd3+114688];
$L__BB0_17:
	setp.eq.s32 	%p12, %r11, 0;
	st.shared.f32 	[%r2+1024], %f186;
	mov.f32 	%f187, 0f00000000;
	@%p12 bra 	$L__BB0_19;
	ld.global.nc.f32 	%f187, [%rd3+139264];
$L__BB0_19:
	st.shared.f32 	[%r2+1152], %f187;
	mov.f32 	%f188, 0f00000000;
	@%p1 bra 	$L__BB0_21;
	cvt.u16.u32 	%rs9, %r1;
	or.b16  	%rs10, %rs9, 320;
	mul.hi.u16 	%rs11, %rs10, 1366;
	mul.lo.s16 	%rs12, %rs11, 7168;
	cvt.u32.u16 	%r77, %rs12;
	shl.b32 	%r78, %r16, 10;
	add.s32 	%r79, %r12, %r13;
	add.s32 	%r80, %r79, %r14;
	add.s32 	%r81, %r80, %r77;
	add.s32 	%r82, %r81, %r78;
	add.s32 	%r83, %r82, -8192;
	mul.wide.u32 	%rd16, %r83, 4;
	add.s64 	%rd17, %rd2, %rd16;
	ld.global.nc.f32 	%f188, [%rd17];
$L__BB0_21:
	setp.gt.u32 	%p13, %r10, 6;
	st.shared.f32 	[%r2+1280], %f188;
	mov.f32 	%f189, 0f00000000;
	@%p13 bra 	$L__BB0_23;
	ld.global.nc.f32 	%f189, [%rd3+172032];
$L__BB0_23:
	st.shared.f32 	[%r2+1408], %f189;
	mov.b32 	%r84, 0;
	st.shared.u32 	[%r2+1536], %r84;
	or.b32  	%r85, %r9, 26;
	setp.eq.s32 	%p14, %r85, 27;
	selp.b32 	%r19, %r15, %r85, %p14;
	setp.lt.u32 	%p15, %r19, 3;
	mov.f32 	%f190, 0f00000000;
	@%p15 bra 	$L__BB0_26;
	setp.gt.u32 	%p16, %r62, 7;
	setp.eq.s32 	%p17, %r17, 0;
	setp.lt.u32 	%p18, %r1, 16;
	or.pred  	%p19, %p18, %p17;
	or.pred  	%p20, %p19, %p16;
	@%p20 bra 	$L__BB0_26;
	cvt.u16.u32 	%rs13, %r19;
	and.b16  	%rs14, %rs13, 255;
	mul.lo.s16 	%rs15, %rs14, 171;
	shr.u16 	%rs16, %rs15, 9;
	mul.wide.u16 	%r86, %rs16, 7168;
	shl.b32 	%r87, %r16, 10;
	add.s32 	%r88, %r12, %r13;
	add.s32 	%r89, %r88, %r14;
	add.s32 	%r90, %r89, %r87;
	add.s32 	%r91, %r90, %r86;
	add.s32 	%r92, %r91, 41984;
	mul.wide.s32 	%rd18, %r92, 4;
	add.s64 	%rd19, %rd2, %rd18;
	ld.global.nc.f32 	%f190, [%rd19];
$L__BB0_26:
	setp.eq.s32 	%p21, %r11, 0;
	st.shared.f32 	[%r2+1664], %f190;
	mov.b32 	%r93, 0;
	st.shared.u32 	[%r2+1792], %r93;
	mov.f32 	%f191, 0f00000000;
	@%p21 bra 	$L__BB0_28;
	ld.global.nc.f32 	%f191, [%rd3+196608];
$L__BB0_28:
	st.shared.f32 	[%r2+1920], %f191;
	mov.f32 	%f192, 0f00000000;
	@%p1 bra 	$L__BB0_30;
	cvt.u16.u32 	%rs17, %r1;
	mad.lo.s16 	%rs18, %rs17, 43, 3440;
	shr.u16 	%rs19, %rs18, 11;
	mul.wide.u16 	%r94, %rs19, 7168;
	shl.b32 	%r95, %r16, 10;
	add.s32 	%r96, %r12, %r13;
	add.s32 	%r97, %r96, %r14;
	add.s32 	%r98, %r97, %r94;
	add.s32 	%r99, %r98, %r95;
	add.s32 	%r100, %r99, 41984;
	mul.wide.u32 	%rd20, %r100, 4;
	add.s64 	%rd21, %rd2, %rd20;
	ld.global.nc.f32 	%f192, [%rd21];
$L__BB0_30:
	setp.gt.u32 	%p22, %r10, 6;
	st.shared.f32 	[%r2+2048], %f192;
	mov.f32 	%f193, 0f00000000;
	@%p22 bra 	$L__BB0_32;
	ld.global.nc.f32 	%f193, [%rd3+229376];
$L__BB0_32:
	setp.eq.s32 	%p23, %r11, 0;
	st.shared.f32 	[%r2+2176], %f193;
	mov.f32 	%f194, 0f00000000;
	@%p23 bra 	$L__BB0_34;
	ld.global.nc.f32 	%f194, [%rd3+253952];
$L__BB0_34:
	st.shared.f32 	[%r2+2304], %f194;
	mov.f32 	%f195, 0f00000000;
	@%p1 bra 	$L__BB0_36;
	cvt.u16.u32 	%rs20, %r1;
	add.s16 	%rs21, %rs20, -80;
	and.b16  	%rs22, %rs21, 255;
	mul.lo.s16 	%rs23, %rs22, 171;
	shr.u16 	%rs24, %rs23, 13;
	mul.wide.u16 	%r101, %rs24, 7168;
	shl.b32 	%r102, %r16, 10;
	add.s32 	%r103, %r12, %r13;
	add.s32 	%r104, %r103, %r14;
	add.s32 	%r105, %r104, %r101;
	add.s32 	%r106, %r105, %r102;
	add.s32 	%r107, %r106, 41984;
	mul.wide.u32 	%rd22, %r107, 4;
	add.s64 	%rd23, %rd2, %rd22;
	ld.global.nc.f32 	%f195, [%rd23];
$L__BB0_36:
	setp.gt.u32 	%p24, %r10, 6;
	st.shared.f32 	[%r2+2432], %f195;
	mov.f32 	%f196, 0f00000000;
	@%p24 bra 	$L__BB0_38;
	ld.global.nc.f32 	%f196, [%rd3+286720];
$L__BB0_38:
	setp.eq.s32 	%p25, %r11, 0;
	st.shared.f32 	[%r2+2560], %f196;
	mov.f32 	%f197, 0f00000000;
	@%p25 bra 	$L__BB0_40;
	ld.global.nc.f32 	%f197, [%rd3+311296];
$L__BB0_40:
	st.shared.f32 	[%r2+2688], %f197;
	mov.f32 	%f198, 0f00000000;
	@%p1 bra 	$L__BB0_42;
	cvt.u16.u32 	%rs25, %r1;
	add.s16 	%rs26, %rs25, 272;
	mul.hi.u16 	%rs27, %rs26, 1366;
	mul.lo.s16 	%rs28, %rs27, 7168;
	cvt.u32.u16 	%r108, %rs28;
	shl.b32 	%r109, %r16, 10;
	add.s32 	%r110, %r12, %r13;
	add.s32 	%r111, %r110, %r14;
	add.s32 	%r112, %r111, %r108;
	add.s32 	%r113, %r112, %r109;
	add.s32 	%r114, %r113, 41984;
	mul.wide.u32 	%rd24, %r114, 4;
	add.s64 	%rd25, %rd2, %rd24;
	ld.global.nc.f32 	%f198, [%rd25];
$L__BB0_42:
	setp.gt.u32 	%p26, %r10, 6;
	st.shared.f32 	[%r2+2816], %f198;
	mov.f32 	%f199, 0f00000000;
	@%p26 bra 	$L__BB0_44;
	ld.global.nc.f32 	%f199, [%rd3+344064];
$L__BB0_44:
	setp.eq.s32 	%p27, %r11, 0;
	st.shared.f32 	[%r2+2944], %f199;
	mov.f32 	%f200, 0f00000000;
	@%p27 bra 	$L__BB0_46;
	ld.global.nc.f32 	%f200, [%rd3+368640];
$L__BB0_46:
	setp.gt.u32 	%p28, %r62, 7;
	setp.eq.s32 	%p29, %r17, 0;
	setp.gt.u32 	%p30, %r1, 15;
	st.shared.f32 	[%r2+3072], %f200;
	or.pred  	%p31, %p30, %p28;
	or.pred  	%p32, %p31, %p29;
	mov.f32 	%f201, 0f00000000;
	@%p32 bra 	$L__BB0_48;
	add.s32 	%r115, %r1, %r13;
	add.s32 	%r116, %r115, %r14;
	mul.wide.u32 	%rd26, %r116, 4;
	add.s64 	%rd27, %rd2, %rd26;
	ld.global.nc.f32 	%f201, [%rd27+376832];
$L__BB0_48:
	st.shared.f32 	[%r2+3200], %f201;
	mov.b32 	%r117, 0;
	st.shared.u32 	[%r2+3328], %r117;
	shl.b32 	%r118, %r1, 3;
	mov.u32 	%r119, _ZZ11main_kernelE18placeholder_shared;
	add.s32 	%r20, %r119, %r118;
	shl.b32 	%r120, %r1, 7;
	and.b32  	%r121, %r120, 3072;
	shl.b32 	%r122, %r6, 4;
	and.b32  	%r21, %r122, 1008;
	or.b32  	%r123, %r121, %r21;
	shl.b32 	%r124, %r1, 1;
	and.b32  	%r125, %r124, 14;
	or.b32  	%r126, %r123, %r125;
	mul.wide.u32 	%rd28, %r126, 4;
	add.s64 	%rd29, %rd1, %rd28;
	ld.global.nc.v2.f32 	{%f72, %f73}, [%rd29];
	st.shared.v2.f32 	[%r20], {%f72, %f73};
	ld.global.nc.v2.f32 	{%f74, %f75}, [%rd29+16384];
	st.shared.v2.f32 	[%r20+256], {%f74, %f75};
	setp.gt.u32 	%p33, %r1, 7;
	@%p33 bra 	$L__BB0_50;
	add.s32 	%r128, %r124, %r21;
	mul.wide.u32 	%rd30, %r128, 4;
	add.s64 	%rd31, %rd1, %rd30;
	ld.global.nc.v2.f32 	{%f76, %f77}, [%rd31+32768];
	st.shared.v2.f32 	[%r20+512], {%f76, %f77};
$L__BB0_50:
	cvta.to.global.u64 	%rd32, %rd4;
	bar.sync 	0;
	mul.lo.s32 	%r129, %r9, 432;
	or.b32  	%r130, %r129, %r12;
	shl.b32 	%r131, %r130, 2;
	add.s32 	%r133, %r23, %r131;
	ld.shared.f32 	%f78, [%r133];
	shl.b32 	%r134, %r12, 2;
	add.s32 	%r136, %r119, %r134;
	ld.shared.f32 	%f79, [%r136];
	fma.rn.f32 	%f80, %f78, %f79, 0f00000000;
	ld.shared.f32 	%f81, [%r133+192];
	fma.rn.f32 	%f82, %f79, %f81, 0f00000000;
	ld.shared.f32 	%f83, [%r133+384];
	fma.rn.f32 	%f84, %f83, %f79, 0f00000000;
	ld.shared.f32 	%f85, [%r133+576];
	fma.rn.f32 	%f86, %f79, %f85, 0f00000000;
	ld.shared.f32 	%f87, [%r133+768];
	fma.rn.f32 	%f88, %f87, %f79, 0f00000000;
	ld.shared.f32 	%f89, [%r133+960];
	fma.rn.f32 	%f90, %f79, %f89, 0f00000000;
	ld.shared.f32 	%f91, [%r133+1152];
	fma.rn.f32 	%f92, %f91, %f79, 0f00000000;
	ld.shared.f32 	%f93, [%r136+192];
	fma.rn.f32 	%f94, %f81, %f93, %f80;
	fma.rn.f32 	%f95, %f93, %f83, %f82;
	fma.rn.f32 	%f96, %f85, %f93, %f84;
	fma.rn.f32 	%f97, %f93, %f87, %f86;
	fma.rn.f32 	%f98, %f89, %f93, %f88;
	fma.rn.f32 	%f99, %f93, %f91, %f90;
	ld.shared.f32 	%f100, [%r133+1344];
	fma.rn.f32 	%f101, %f100, %f93, %f92;
	ld.shared.f32 	%f102, [%r136+384];
	fma.rn.f32 	%f103, %f83, %f102, %f94;
	fma.rn.f32 	%f104, %f102, %f85, %f95;
	fma.rn.f32 	%f105, %f87, %f102, %f96;
	fma.rn.f32 	%f106, %f102, %f89, %f97;
	fma.rn.f32 	%f107, %f91, %f102, %f98;
	fma.rn.f32 	%f108, %f102, %f100, %f99;
	ld.shared.f32 	%f109, [%r133+1536];
	fma.rn.f32 	%f110, %f109, %f102, %f101;
	ld.shared.f32 	%f111, [%r133+64];
	ld.shared.f32 	%f112, [%r136+64];
	fma.rn.f32 	%f113, %f111, %f112, %f103;
	ld.shared.f32 	%f114, [%r133+256];
	fma.rn.f32 	%f115, %f112, %f114, %f104;
	ld.shared.f32 	%f116, [%r133+448];
	fma.rn.f32 	%f117, %f116, %f112, %f105;
	ld.shared.f32 	%f118, [%r133+640];
	fma.rn.f32 	%f119, %f112, %f118, %f106;
	ld.shared.f32 	%f120, [%r133+832];
	fma.rn.f32 	%f121, %f120, %f112, %f107;
	ld.shared.f32 	%f122, [%r133+1024];
	fma.rn.f32 	%f123, %f112, %f122, %f108;
	ld.shared.f32 	%f124, [%r133+1216];
	fma.rn.f32 	%f125, %f124, %f112, %f110;
	ld.shared.f32 	%f126, [%r136+256];
	fma.rn.f32 	%f127, %f114, %f126, %f113;
	fma.rn.f32 	%f128, %f126, %f116, %f115;
	fma.rn.f32 	%f129, %f118, %f126, %f117;
	fma.rn.f32 	%f130, %f126, %f120, %f119;
	fma.rn.f32 	%f131, %f122, %f126, %f121;
	fma.rn.f32 	%f132, %f126, %f124, %f123;
	ld.shared.f32 	%f133, [%r133+1408];
	fma.rn.f32 	%f134, %f133, %f126, %f125;
	ld.shared.f32 	%f135, [%r136+448];
	fma.rn.f32 	%f136, %f116, %f135, %f127;
	fma.rn.f32 	%f137, %f135, %f118, %f128;
	fma.rn.f32 	%f138, %f120, %f135, %f129;
	fma.rn.f32 	%f139, %f135, %f122, %f130;
	fma.rn.f32 	%f140, %f124, %f135, %f131;
	fma.rn.f32 	%f141, %f135, %f133, %f132;
	ld.shared.f32 	%f142, [%r133+1600];
	fma.rn.f32 	%f143, %f142, %f135, %f134;
	ld.shared.f32 	%f144, [%r133+128];
	ld.shared.f32 	%f145, [%r136+128];
	fma.rn.f32 	%f146, %f144, %f145, %f136;
	ld.shared.f32 	%f147, [%r133+320];
	fma.rn.f32 	%f148, %f145, %f147, %f137;
	ld.shared.f32 	%f149, [%r133+512];
	fma.rn.f32 	%f150, %f149, %f145, %f138;
	ld.shared.f32 	%f151, [%r133+704];
	fma.rn.f32 	%f152, %f145, %f151, %f139;
	ld.shared.f32 	%f153, [%r133+896];
	fma.rn.f32 	%f154, %f153, %f145, %f140;
	ld.shared.f32 	%f155, [%r133+1088];
	fma.rn.f32 	%f156, %f145, %f155, %f141;
	ld.shared.f32 	%f157, [%r133+1280];
	fma.rn.f32 	%f158, %f157, %f145, %f143;
	ld.shared.f32 	%f159, [%r136+320];
	fma.rn.f32 	%f160, %f147, %f159, %f146;
	fma.rn.f32 	%f161, %f159, %f149, %f148;
	fma.rn.f32 	%f162, %f151, %f159, %f150;
	fma.rn.f32 	%f163, %f159, %f153, %f152;
	fma.rn.f32 	%f164, %f155, %f159, %f154;
	fma.rn.f32 	%f165, %f159, %f157, %f156;
	ld.shared.f32 	%f166, [%r133+1472];
	fma.rn.f32 	%f167, %f166, %f159, %f158;
	ld.shared.f32 	%f168, [%r136+512];
	fma.rn.f32 	%f169, %f149, %f168, %f160;
	fma.rn.f32 	%f170, %f168, %f151, %f161;
	fma.rn.f32 	%f171, %f153, %f168, %f162;
	fma.rn.f32 	%f172, %f168, %f155, %f163;
	fma.rn.f32 	%f173, %f157, %f168, %f164;
	fma.rn.f32 	%f174, %f168, %f166, %f165;
	ld.shared.f32 	%f175, [%r133+1664];
	fma.rn.f32 	%f176, %f175, %f168, %f167;
	mad.lo.s32 	%r137, %r9, 49744, %r130;
	add.s32 	%r138, %r137, %r13;
	add.s32 	%r139, %r138, %r14;
	mul.wide.u32 	%rd33, %r139, 4;
	add.s64 	%rd34, %rd32, %rd33;
	st.global.f32 	[%rd34], %f169;
	st.global.f32 	[%rd34+28672], %f170;
	st.global.f32 	[%rd34+57344], %f171;
	st.global.f32 	[%rd34+86016], %f172;
	st.global.f32 	[%rd34+114688], %f173;
	st.global.f32 	[%rd34+143360], %f174;
	st.global.f32 	[%rd34+172032], %f176;
	ret;

}


// ===== COMPILED SASS (sm_100) =====

	.target	sm_100

	.elftype	@"ET_EXEC"


//--------------------- .note.nv.tkinfo           --------------------------
	.section	.note.nv.tkinfo,"",@"SHT_NOTE"
	.sectionflags	@"SHF_NOTE_NV_TKINFO"
	.tkinfo
        /*0018*/ 	.word	0x00000002
        /*0030*/ 	.string	""
        /*0030*/ 	.string	"ptxas"
        /*0030*/ 	.string	"Cuda compilation tools, release 13.0, V13.0.88"
        /*0030*/ 	.string	"Build cuda_13.0.r13.0/compiler.36424714_0"
        /*0030*/ 	.string	"-arch sm_100 -m 64 "



//--------------------- .note.nv.cuinfo           --------------------------
	.section	.note.nv.cuinfo,"",@"SHT_NOTE"
	.sectionflags	@"SHF_NOTE_NV_CUINFO"
        /*0018*/ 	.short	0x0002
        /*001a*/ 	.short	0x0064
        /*001c*/ 	.short	0x0082
	.zero		2


//--------------------- .nv.info                  --------------------------
	.section	.nv.info,"",@"SHT_CUDA_INFO"
	.align	4


	//----- nvinfo : EIATTR_REGCOUNT
	.align		4
        /*0000*/ 	.byte	0x04, 0x2f
        /*0002*/ 	.short	(.L_1 - .L_0)
	.align		4
.L_0:
        /*0004*/ 	.word	index@(main_kernel)
        /*0008*/ 	.word	0x00000032


	//----- nvinfo : EIATTR_FRAME_SIZE
	.align		4
.L_1:
        /*000c*/ 	.byte	0x04, 0x11
        /*000e*/ 	.short	(.L_3 - .L_2)
	.align		4
.L_2:
        /*0010*/ 	.word	index@(main_kernel)
        /*0014*/ 	.word	0x00000000


	//----- nvinfo : EIATTR_MIN_STACK_SIZE
	.align		4
.L_3:
        /*0018*/ 	.byte	0x04, 0x12
        /*001a*/ 	.short	(.L_5 - .L_4)
	.align		4
.L_4:
        /*001c*/ 	.word	index@(main_kernel)
        /*0020*/ 	.word	0x00000000
.L_5:


//--------------------- .nv.compat                --------------------------
	.section	.nv.compat,"",@"SHT_CUDA_COMPAT_INFO"
	.align	4
        /*0000*/ 	.byte	0x02, 0x09, 0x00, 0x00, 0x02, 0x02, 0x01, 0x00, 0x02, 0x05, 0x05, 0x00, 0x03, 0x07, 0x01, 0x01
        /*0010*/ 	.byte	0x02, 0x03, 0x00, 0x00, 0x02, 0x06, 0x01, 0x00, 0x04, 0x0b, 0x08, 0x00, 0x09, 0x00, 0x00, 0x00
        /*0020*/ 	.byte	0x00, 0x00, 0x00, 0x00


//--------------------- .nv.info.main_kernel      --------------------------
	.section	.nv.info.main_kernel,"",@"SHT_CUDA_INFO"
	.sectionflags	@""
	.align	4


	//----- nvinfo : EIATTR_CUDA_API_VERSION
	.align		4
        /*0000*/ 	.byte	0x04, 0x37
        /*0002*/ 	.short	(.L_7 - .L_6)
.L_6:
        /*0004*/ 	.word	0x00000082


	//----- nvinfo : EIATTR_KPARAM_INFO
	.align		4
.L_7:
        /*0008*/ 	.byte	0x04, 0x17
        /*000a*/ 	.short	(.L_9 - .L_8)
.L_8:
        /*000c*/ 	.word	0x00000000
        /*0010*/ 	.short	0x0002
        /*0012*/ 	.short	0x0010
        /*0014*/ 	.byte	0x00, 0xf5, 0x21, 0x00


	//----- nvinfo : EIATTR_KPARAM_INFO
	.align		4
.L_9:
        /*0018*/ 	.byte	0x04, 0x17
        /*001a*/ 	.short	(.L_11 - .L_10)
.L_10:
        /*001c*/ 	.word	0x00000000
        /*0020*/ 	.short	0x0001
        /*0022*/ 	.short	0x0008
        /*0024*/ 	.byte	0x00, 0xf5, 0x21, 0x00


	//----- nvinfo : EIATTR_KPARAM_INFO
	.align		4
.L_11:
        /*0028*/ 	.byte	0x04, 0x17
        /*002a*/ 	.short	(.L_13 - .L_12)
.L_12:
        /*002c*/ 	.word	0x00000000
        /*0030*/ 	.short	0x0000
        /*0032*/ 	.short	0x0000
        /*0034*/ 	.byte	0x00, 0xf5, 0x21, 0x00


	//----- nvinfo : EIATTR_SPARSE_MMA_MASK
	.align		4
.L_13:
        /*0038*/ 	.byte	0x03, 0x50
        /*003a*/ 	.short	0x0000


	//----- nvinfo : EIATTR_MAXREG_COUNT
	.align		4
        /*003c*/ 	.byte	0x03, 0x1b
        /*003e*/ 	.short	0x00ff


	//----- nvinfo : EIATTR_NUM_BARRIERS
	.align		4
        /*0040*/ 	.byte	0x02, 0x4c
        /*0042*/ 	.byte	0x01
	.zero		1


	//----- nvinfo : EIATTR_MERCURY_ISA_VERSION
	.align		4
        /*0044*/ 	.byte	0x03, 0x5f
        /*0046*/ 	.short	0x0101


	//----- nvinfo : EIATTR_VRC_CTA_INIT_COUNT
	.align		4
        /*0048*/ 	.byte	0x02, 0x4a
	.zero		1
	.zero		1


	//----- nvinfo : EIATTR_EXIT_INSTR_OFFSETS
	.align		4
        /*004c*/ 	.byte	0x04, 0x1c
        /*004e*/ 	.short	(.L_15 - .L_14)


	//   ....[0]....
.L_14:
        /*0050*/ 	.word	0x000015d0


	//----- nvinfo : EIATTR_MAX_THREADS
	.align		4
.L_15:
        /*0054*/ 	.byte	0x04, 0x05
        /*0056*/ 	.short	(.L_17 - .L_16)
.L_16:
        /*0058*/ 	.word	0x00000020
        /*005c*/ 	.word	0x00000001
        /*0060*/ 	.word	0x00000001


	//----- nvinfo : EIATTR_CRS_STACK_SIZE
	.align		4
.L_17:
        /*0064*/ 	.byte	0x04, 0x1e
        /*0066*/ 	.short	(.L_19 - .L_18)
.L_18:
        /*0068*/ 	.word	0x00000000


	//----- nvinfo : EIATTR_CBANK_PARAM_SIZE
	.align		4
.L_19:
        /*006c*/ 	.byte	0x03, 0x19
        /*006e*/ 	.short	0x0018


	//----- nvinfo : EIATTR_PARAM_CBANK
	.align		4
        /*0070*/ 	.byte	0x04, 0x0a
        /*0072*/ 	.short	(.L_21 - .L_20)
	.align		4
.L_20:
        /*0074*/ 	.word	index@(.nv.constant0.main_kernel)
        /*0078*/ 	.short	0x0380
        /*007a*/ 	.short	0x0018


	//----- nvinfo : EIATTR_SW_WAR
	.align		4
.L_21:
        /*007c*/ 	.byte	0x04, 0x36
        /*007e*/ 	.short	(.L_23 - .L_22)
.L_22:
        /*0080*/ 	.word	0x00000008
.L_23:


//--------------------- .nv.callgraph             --------------------------
	.section	.nv.callgraph,"",@"SHT_CUDA_CALLGRAPH"
	.align	4
	.sectionentsize	8
	.align		4
        /*0000*/ 	.word	0x00000000
	.align		4
        /*0004*/ 	.word	0xffffffff
	.align		4
        /*0008*/ 	.word	0x00000000
	.align		4
        /*000c*/ 	.word	0xfffffffe
	.align		4
        /*0010*/ 	.word	0x00000000
	.align		4
        /*0014*/ 	.word	0xfffffffd
	.align		4
        /*0018*/ 	.word	0x00000000
	.align		4
        /*001c*/ 	.word	0xfffffffc


//--------------------- .text.main_kernel         --------------------------
	.section	.text.main_kernel,"ax",@progbits
	.align	128
        .global         main_kernel
        .type           main_kernel,@function
        .size           main_kernel,(.L_x_3 - main_kernel)
        .other          main_kernel,@"STO_CUDA_ENTRY STV_DEFAULT"
main_kernel:
.text.main_kernel:
[----:B------:R-:W-:Y:S01]  /*0000*/  LDC R1, c[0x0][0x37c] ;  /* 0x0000df00ff017b82 */ /* 0x000fe20000000800 */
[----:B------:R-:W0:Y:S01]  /*0010*/  S2R R2, SR_CTAID.X ;  /* 0x0000000000027919 */ /* 0x000e220000002500 */
[----:B------:R-:W1:Y:S01]  /*0020*/  LDCU.64 UR8, c[0x0][0x358] ;  /* 0x00006b00ff0877ac */ /* 0x000e620008000a00 */
[----:B------:R-:W-:Y:S02]  /*0030*/  CS2R R28, SRZ ;  /* 0x00000000001c7805 */ /* 0x000fe4000001ff00 */
[----:B------:R-:W-:Y:S01]  /*0040*/  CS2R R26, SRZ ;  /* 0x00000000001a7805 */ /* 0x000fe2000001ff00 */
[----:B------:R-:W2:Y:S01]  /*0050*/  S2R R32, SR_TID.X ;  /* 0x0000000000207919 */ /* 0x000ea20000002100 */
[----:B------:R-:W-:Y:S02]  /*0060*/  CS2R R24, SRZ ;  /* 0x0000000000187805 */ /* 0x000fe4000001ff00 */
[----:B------:R-:W-:Y:S01]  /*0070*/  CS2R R22, SRZ ;  /* 0x0000000000167805 */ /* 0x000fe2000001ff00 */
[----:B0-----:R-:W-:Y:S01]  /*0080*/  IMAD.HI.U32 R0, R2, -0x6db6db6d, RZ ;  /* 0x9249249302007827 */ /* 0x001fe200078e00ff */
[----:B--2---:R-:W-:-:S04]  /*0090*/  SHF.R.U32.HI R8, RZ, 0x4, R32 ;  /* 0x00000004ff087819 */ /* 0x004fc80000011620 */
[----:B------:R-:W-:Y:S02]  /*00a0*/  SHF.R.U32.HI R5, RZ, 0x8, R0 ;  /* 0x00000008ff057819 */ /* 0x000fe40000011600 */
[C---:B------:R-:W-:Y:S02]  /*00b0*/  LOP3.LUT R44, R8.reuse, 0x2, RZ, 0xfc, !PT ;  /* 0x00000002082c7812 */ /* 0x040fe400078efcff */
[----:B------:R-:W-:Y:S01]  /*00c0*/  IADD3 R3, PT, PT, R8, -0x1, RZ ;  /* 0xffffffff08037810 */ /* 0x000fe20007ffe0ff */
[----:B------:R-:W-:Y:S01]  /*00d0*/  IMAD R6, R5, -0x1c0, R2 ;  /* 0xfffffe4005067824 */ /* 0x000fe200078e0202 */
[----:B------:R-:W-:Y:S01]  /*00e0*/  ISETP.NE.AND P0, PT, R44, 0x3, PT ;  /* 0x000000032c00780c */ /* 0x000fe20003f05270 */
[----:B------:R-:W-:Y:S01]  /*00f0*/  IMAD.SHL.U32 R2, R2, 0x10, RZ ;  /* 0x0000001002027824 */ /* 0x000fe200078e00ff */
[----:B------:R-:W-:Y:S02]  /*0100*/  LOP3.LUT R0, R8, 0x1a, RZ, 0xfc, !PT ;  /* 0x0000001a08007812 */ /* 0x000fe400078efcff */
[----:B------:R-:W-:-:S02]  /*0110*/  SEL R44, R3, R44, !P0 ;  /* 0x0000002c032c7207 */ /* 0x000fc40004000000 */
[----:B------:R-:W-:Y:S02]  /*0120*/  SHF.R.U32.HI R7, RZ, 0x6, R6 ;  /* 0x00000006ff077819 */ /* 0x000fe40000011606 */
[----:B------:R-:W-:Y:S02]  /*0130*/  ISETP.NE.AND P1, PT, R0, 0x1b, PT ;  /* 0x0000001b0000780c */ /* 0x000fe40003f25270 */
[----:B------:R-:W-:Y:S02]  /*0140*/  LOP3.LUT P0, R12, R44, RZ, R7, 0xfa, !PT ;  /* 0x000000ff2c0c7212 */ /* 0x000fe4000780fa07 */
[----:B------:R-:W-:Y:S02]  /*0150*/  LOP3.LUT R43, R2, 0x3f0, RZ, 0xc0, !PT ;  /* 0x000003f0022b7812 */ /* 0x000fe400078ec0ff */
[----:B------:R-:W-:Y:S01]  /*0160*/  SEL R2, R3, R0, !P1 ;  /* 0x0000000003027207 */ /* 0x000fe20004800000 */
[----:B------:R-:W-:Y:S01]  /*0170*/  IMAD.IADD R0, R7, 0x1, R8 ;  /* 0x0000000107007824 */ /* 0x000fe200078e0208 */
[----:B------:R-:W-:-:S02]  /*0180*/  ISETP.NE.AND P1, PT, R12, RZ, PT ;  /* 0x000000ff0c00720c */ /* 0x000fc40003f25270 */
[----:B------:R-:W-:Y:S02]  /*0190*/  IADD3 R9, PT, PT, R7, R44, RZ ;  /* 0x0000002c07097210 */ /* 0x000fe40007ffe0ff */
[C---:B------:R-:W-:Y:S02]  /*01a0*/  ISETP.LT.U32.OR P1, PT, R32.reuse, 0x10, !P1 ;  /* 0x000000102000780c */ /* 0x040fe40004f21470 */
[----:B------:R-:W-:Y:S02]  /*01b0*/  ISETP.GT.U32.AND P2, PT, R32, 0x7, PT ;  /* 0x000000072000780c */ /* 0x000fe40003f44070 */
[----:B------:R-:W-:Y:S02]  /*01c0*/  ISETP.GT.U32.AND P4, PT, R0, 0x6, PT ;  /* 0x000000060000780c */ /* 0x000fe40003f84070 */
[C---:B------:R-:W-:Y:S02]  /*01d0*/  ISETP.GT.U32.OR P1, PT, R9.reuse, 0x7, P1 ;  /* 0x000000070900780c */ /* 0x040fe40000f24470 */
[----:B------:R-:W-:-:S02]  /*01e0*/  ISETP.GT.U32.OR P0, PT, R9, 0x7, !P0 ;  /* 0x000000070900780c */ /* 0x000fc40004704470 */
[----:B------:R-:W-:Y:S02]  /*01f0*/  ISETP.LT.U32.OR P1, PT, R2, 0x3, P1 ;  /* 0x000000030200780c */ /* 0x000fe40000f21470 */
[C---:B------:R-:W-:Y:S02]  /*0200*/  SHF.L.U32 R4, R32.reuse, 0x7, RZ ;  /* 0x0000000720047819 */ /* 0x040fe400000006ff */
[----:B------:R-:W-:Y:S01]  /*0210*/  LOP3.LUT P3, R0, R7, RZ, R8, 0xfa, !PT ;  /* 0x000000ff07007212 */ /* 0x000fe2000786fa08 */
[----:B------:R-:W-:Y:S01]  /*0220*/  IMAD R7, R5, 0x18800, RZ ;  /* 0x0001880005077824 */ /* 0x000fe200078e02ff */
[C---:B------:R-:W-:Y:S02]  /*0230*/  LOP3.LUT R30, R32.reuse, 0xf, RZ, 0xc0, !PT ;  /* 0x0000000f201e7812 */ /* 0x040fe400078ec0ff */
[C---:B------:R-:W-:Y:S02]  /*0240*/  SHF.L.U32 R33, R32.reuse, 0x1, RZ ;  /* 0x0000000120217819 */ /* 0x040fe400000006ff */
[----:B------:R-:W-:Y:S01]  /*0250*/  LOP3.LUT R4, R43, 0xc00, R4, 0xf8, !PT ;  /* 0x00000c002b047812 */ /* 0x000fe200078ef804 */
[----:B------:R-:W-:Y:S01]  /*0260*/  @!P4 IMAD R10, R5, 0x18800, R30 ;  /* 0x00018800050ac824 */ /* 0x000fe200078e021e */
[----:B------:R-:W-:Y:S01]  /*0270*/  @!P2 IADD3 R43, PT, PT, R43, R33, RZ ;  /* 0x000000212b2ba210 */ /* 0x000fe20007ffe0ff */
[----:B------:R-:W-:Y:S01]  /*0280*/  @!P0 VIADD R14, R32, 0x110 ;  /* 0x00000110200e8836 */ /* 0x000fe20000000000 */
[----:B------:R-:W-:Y:S01]  /*0290*/  LOP3.LUT R33, R4, 0xe, R33, 0xf8, !PT ;  /* 0x0000000e04217812 */ /* 0x000fe200078ef821 */
[C---:B------:R-:W-:Y:S01]  /*02a0*/  @!P0 IMAD.IADD R11, R30.reuse, 0x1, R7 ;  /* 0x000000011e0b8824 */ /* 0x040fe200078e0207 */
[----:B------:R-:W-:-:S02]  /*02b0*/  @!P0 IADD3 R5, PT, PT, R30, R7, RZ ;  /* 0x000000071e058210 */ /* 0x000fc40007ffe0ff */
[----:B------:R-:W-:Y:S01]  /*02c0*/  @!P0 PRMT R3, R32, 0x9910, RZ ;  /* 0x0000991020038816 */ /* 0x000fe200000000ff */
[----:B------:R-:W-:Y:S01]  /*02d0*/  @!P0 IMAD R11, R6, 0x10, R11 ;  /* 0x00000010060b8824 */ /* 0x000fe200078e020b */
[----:B------:R-:W-:Y:S02]  /*02e0*/  @!P0 MOV R4, 0x2b ;  /* 0x0000002b00048802 */ /* 0x000fe40000000f00 */
[----:B------:R-:W-:Y:S02]  /*02f0*/  @!P1 LOP3.LUT R2, R2, 0xff, RZ, 0xc0, !PT ;  /* 0x000000ff02029812 */ /* 0x000fe400078ec0ff */
[----:B------:R-:W-:Y:S02]  /*0300*/  @!P0 LEA R17, R6, R5, 0x4 ;  /* 0x0000000506118211 */ /* 0x000fe400078e20ff */
[----:B------:R-:W-:Y:S01]  /*0310*/  ISETP.NE.AND P5, PT, R0, RZ, PT ;  /* 0x000000ff0000720c */ /* 0x000fe20003fa5270 */
[----:B------:R-:W-:Y:S01]  /*0320*/  @!P0 IMAD R0, R3, R4, 0xd70 ;  /* 0x00000d7003008424 */ /* 0x000fe200078e0204 */
[----:B------:R-:W-:Y:S01]  /*0330*/  @!P1 IADD3 R5, PT, PT, R30, R7, RZ ;  /* 0x000000071e059210 */ /* 0x000fe20007ffe0ff */
[----:B------:R-:W-:Y:S01]  /*0340*/  @!P1 IMAD R2, R2, 0xab, RZ ;  /* 0x000000ab02029824 */ /* 0x000fe200078e02ff */
[----:B------:R-:W-:Y:S01]  /*0350*/  ISETP.GT.U32.AND P6, PT, R9, 0x7, PT ;  /* 0x000000070900780c */ /* 0x000fe20003fc4070 */
[C---:B------:R-:W-:Y:S01]  /*0360*/  IMAD.SHL.U32 R9, R32.reuse, 0x40, RZ ;  /* 0x0000004020097824 */ /* 0x040fe200078e00ff */
[----:B------:R-:W-:-:S02]  /*0370*/  @!P0 IADD3 R3, PT, PT, R32, -0x50, RZ ;  /* 0xffffffb020038810 */ /* 0x000fc40007ffe0ff */
[----:B------:R-:W-:Y:S02]  /*0380*/  @!P1 LEA R5, R6, R5, 0x4 ;  /* 0x0000000506059211 */ /* 0x000fe400078e20ff */
[----:B------:R-:W-:Y:S02]  /*0390*/  @!P0 LOP3.LUT R4, R3, 0xff, RZ, 0xc0, !PT ;  /* 0x000000ff03048812 */ /* 0x000fe400078ec0ff */
[----:B------:R-:W-:Y:S02]  /*03a0*/  @!P4 LOP3.LUT R3, R9, 0x400, RZ, 0xc0, !PT ;  /* 0x000004000903c812 */ /* 0x000fe400078ec0ff */
[----:B------:R-:W-:Y:S01]  /*03b0*/  @!P1 SHF.R.U32.HI R2, RZ, 0x9, R2 ;  /* 0x00000009ff029819 */ /* 0x000fe20000011602 */
[----:B------:R-:W-:Y:S01]  /*03c0*/  @!P0 IMAD R4, R4, 0xab, RZ ;  /* 0x000000ab04048824 */ /* 0x000fe200078e02ff */
[----:B------:R-:W-:Y:S01]  /*03d0*/  @!P1 LEA R5, R44, R5, 0xa ;  /* 0x000000052c059211 */ /* 0x000fe200078e50ff */
[----:B------:R-:W-:Y:S01]  /*03e0*/  @!P4 IMAD.IADD R3, R10, 0x1, R3 ;  /* 0x000000010a03c824 */ /* 0x000fe200078e0203 */
[----:B------:R-:W-:-:S02]  /*03f0*/  ISETP.GT.U32.OR P6, PT, R32, 0xf, P6 ;  /* 0x0000000f2000780c */ /* 0x000fc400037c4470 */
[----:B------:R-:W-:Y:S01]  /*0400*/  @!P0 LOP3.LUT R0, R0, 0xffff, RZ, 0xc0, !PT ;  /* 0x0000ffff00008812 */ /* 0x000fe200078ec0ff */
[----:B------:R-:W-:Y:S01]  /*0410*/  @!P1 IMAD R10, R2, 0x1c00, R5 ;  /* 0x00001c00020a9824 */ /* 0x000fe200078e0205 */
[----:B------:R-:W-:Y:S02]  /*0420*/  @!P0 LOP3.LUT R2, R32, 0xe0, RZ, 0xfc, !PT ;  /* 0x000000e020028812 */ /* 0x000fe400078efcff */
[----:B------:R-:W-:Y:S02]  /*0430*/  @!P0 SHF.R.U32.HI R0, RZ, 0xb, R0 ;  /* 0x0000000bff008819 */ /* 0x000fe40000011600 */
[----:B------:R-:W-:Y:S02]  /*0440*/  ISETP.EQ.OR P6, PT, R12, RZ, P6 ;  /* 0x000000ff0c00720c */ /* 0x000fe400037c2670 */
[----:B------:R-:W-:Y:S02]  /*0450*/  @!P0 LOP3.LUT R12, R32, 0x140, RZ, 0xfc, !PT ;  /* 0x00000140200c8812 */ /* 0x000fe400078efcff */
[----:B------:R-:W-:-:S02]  /*0460*/  @!P0 PRMT R2, R2, 0x9910, RZ ;  /* 0x0000991002028816 */ /* 0x000fc400000000ff */
[----:B------:R-:W-:Y:S02]  /*0470*/  @!P0 LOP3.LUT R0, R0, 0xffff, RZ, 0xc0, !PT ;  /* 0x0000ffff00008812 */ /* 0x000fe400078ec0ff */
[----:B------:R-:W-:Y:S01]  /*0480*/  @!P0 SHF.R.U32.HI R4, RZ, 0xd, R4 ;  /* 0x0000000dff048819 */ /* 0x000fe20000011604 */
[----:B------:R-:W-:Y:S01]  /*0490*/  @!P0 IMAD R2, R2, 0xab, RZ ;  /* 0x000000ab02028824 */ /* 0x000fe200078e02ff */
[----:B------:R-:W-:Y:S01]  /*04a0*/  @!P0 LOP3.LUT R12, R12, 0xffff, RZ, 0xc0, !PT ;  /* 0x0000ffff0c0c8812 */ /* 0x000fe200078ec0ff */
[----:B------:R-:W-:Y:S01]  /*04b0*/  @!P0 IMAD R17, R0, 0x1c00, R17 ;  /* 0x00001c0000118824 */ /* 0x000fe200078e0211 */
[----:B------:R-:W-:Y:S01]  /*04c0*/  @!P0 LOP3.LUT R14, R14, 0xffff, RZ, 0xc0, !PT ;  /* 0x0000ffff0e0e8812 */ /* 0x000fe200078ec0ff */
[----:B------:R-:W-:Y:S01]  /*04d0*/  @!P0 IMAD R11, R4, 0x1c00, R11 ;  /* 0x00001c00040b8824 */ /* 0x000fe200078e020b */
[----:B------:R-:W-:Y:S01]  /*04e0*/  @!P0 LOP3.LUT R0, R32, 0x80, RZ, 0xfc, !PT ;  /* 0x0000008020008812 */ /* 0x000fe200078efcff */
[----:B------:R-:W-:Y:S01]  /*04f0*/  @!P0 IMAD R12, R12, 0x556, RZ ;  /* 0x000005560c0c8824 */ /* 0x000fe200078e02ff */
[----:B------:R-:W0:Y:S01]  /*0500*/  LDC.64 R4, c[0x0][0x388] ;  /* 0x0000e200ff047b82 */ /* 0x000e220000000a00 */
[----:B------:R-:W-:Y:S01]  /*0510*/  @!P0 IMAD R14, R14, 0x556, RZ ;  /* 0x000005560e0e8824 */ /* 0x000fe200078e02ff */
[----:B------:R-:W-:-:S02]  /*0520*/  @!P0 LOP3.LUT R2, R2, 0xffff, RZ, 0xc0, !PT ;  /* 0x0000ffff02028812 */ /* 0x000fc400078ec0ff */
[----:B------:R-:W-:Y:S02]  /*0530*/  @!P0 PRMT R0, R0, 0x9910, RZ ;  /* 0x0000991000008816 */ /* 0x000fe400000000ff */
[----:B------:R-:W-:Y:S02]  /*0540*/  @!P0 SHF.R.U32.HI R12, RZ, 0x10, R12 ;  /* 0x00000010ff0c8819 */ /* 0x000fe4000001160c */
[----:B------:R-:W-:Y:S01]  /*0550*/  @!P0 SHF.R.U32.HI R14, RZ, 0x10, R14 ;  /* 0x00000010ff0e8819 */ /* 0x000fe2000001160e */
[----:B------:R-:W-:Y:S01]  /*0560*/  @!P0 IMAD R0, R0, 0xab, RZ ;  /* 0x000000ab00008824 */ /* 0x000fe200078e02ff */
[----:B------:R-:W-:Y:S02]  /*0570*/  @!P0 IADD3 R15, PT, PT, R30, R7, RZ ;  /* 0x000000071e0f8210 */ /* 0x000fe40007ffe0ff */
[----:B------:R-:W-:Y:S02]  /*0580*/  @!P0 SHF.R.U32.HI R2, RZ, 0xd, R2 ;  /* 0x0000000dff028819 */ /* 0x000fe40000011602 */
[----:B------:R-:W-:Y:S01]  /*0590*/  @!P0 PRMT R12, R12, 0x9910, RZ ;  /* 0x000099100c0c8816 */ /* 0x000fe200000000ff */
[----:B------:R-:W-:Y:S01]  /*05a0*/  @!P0 IMAD R15, R6, 0x10, R15 ;  /* 0x00000010060f8824 */ /* 0x000fe200078e020f */
[----:B------:R-:W-:-:S02]  /*05b0*/  @!P0 PRMT R14, R14, 0x9910, RZ ;  /* 0x000099100e0e8816 */ /* 0x000fc400000000ff */
[----:B------:R-:W-:Y:S01]  /*05c0*/  @!P0 LOP3.LUT R2, R2, 0xffff, RZ, 0xc0, !PT ;  /* 0x0000ffff02028812 */ /* 0x000fe200078ec0ff */
[----:B------:R-:W-:Y:S01]  /*05d0*/  @!P0 IMAD R12, R12, 0x1c00, RZ ;  /* 0x00001c000c0c8824 */ /* 0x000fe200078e02ff */
[----:B------:R-:W-:Y:S01]  /*05e0*/  @!P0 LOP3.LUT R0, R0, 0xffff, RZ, 0xc0, !PT ;  /* 0x0000ffff00008812 */ /* 0x000fe200078ec0ff */
[----:B------:R-:W-:Y:S01]  /*05f0*/  @!P0 IMAD R14, R14, 0x1c00, RZ ;  /* 0x00001c000e0e8824 */ /* 0x000fe200078e02ff */
[-C--:B------:R-:W-:Y:S01]  /*0600*/  @!P0 IADD3 R19, PT, PT, R30, R7.reuse, RZ ;  /* 0x000000071e138210 */ /* 0x080fe20007ffe0ff */
[----:B------:R-:W-:Y:S01]  /*0610*/  @!P0 IMAD R15, R2, 0x1c00, R15 ;  /* 0x00001c00020f8824 */ /* 0x000fe200078e020f */
[CC--:B------:R-:W-:Y:S02]  /*0620*/  @!P0 IADD3 R21, PT, PT, R30.reuse, R7.reuse, RZ ;  /* 0x000000071e158210 */ /* 0x0c0fe40007ffe0ff */
[----:B------:R-:W-:Y:S01]  /*0630*/  @!P0 IADD3 R13, PT, PT, R30, R7, RZ ;  /* 0x000000071e0d8210 */ /* 0x000fe20007ffe0ff */
[----:B------:R-:W-:Y:S01]  /*0640*/  @!P0 IMAD R42, R44, 0x400, R15 ;  /* 0x000004002c2a8824 */ /* 0x000fe200078e020f */
[----:B------:R-:W-:Y:S01]  /*0650*/  @!P0 SHF.R.U32.HI R0, RZ, 0xd, R0 ;  /* 0x0000000dff008819 */ /* 0x000fe20000011600 */
[----:B------:R-:W-:Y:S01]  /*0660*/  @!P6 IMAD.IADD R15, R7, 0x1, R32 ;  /* 0x00000001070fe824 */ /* 0x000fe200078e0220 */
[----:B------:R-:W-:-:S02]  /*0670*/  @!P0 LEA R19, R6, R19, 0x4 ;  /* 0x0000001306138211 */ /* 0x000fc400078e20ff */
[----:B------:R-:W-:Y:S02]  /*0680*/  @!P0 LEA R21, R6, R21, 0x4 ;  /* 0x0000001506158211 */ /* 0x000fe400078e20ff */
[----:B------:R-:W-:Y:S02]  /*0690*/  @!P0 LOP3.LUT R12, R12, 0xffff, RZ, 0xc0, !PT ;  /* 0x0000ffff0c0c8812 */ /* 0x000fe400078ec0ff */
[----:B------:R-:W-:Y:S02]  /*06a0*/  @!P0 LOP3.LUT R14, R14, 0xffff, RZ, 0xc0, !PT ;  /* 0x0000ffff0e0e8812 */ /* 0x000fe400078ec0ff */
[C---:B------:R-:W-:Y:S02]  /*06b0*/  @!P4 LEA R3, R6.reuse, R3, 0x4 ;  /* 0x000000030603c211 */ /* 0x040fe400078e20ff */
[----:B------:R-:W-:Y:S02]  /*06c0*/  @!P0 LEA R13, R6, R13, 0x4 ;  /* 0x0000000d060d8211 */ /* 0x000fe400078e20ff */
[----:B------:R-:W-:Y:S01]  /*06d0*/  @!P0 LOP3.LUT R0, R0, 0xffff, RZ, 0xc0, !PT ;  /* 0x0000ffff00008812 */ /* 0x000fe200078ec0ff */
[----:B------:R-:W-:Y:S01]  /*06e0*/  @!P6 IMAD R37, R6, 0x10, R15 ;  /* 0x000000100625e824 */ /* 0x000fe200078e020f */
[----:B------:R-:W-:Y:S01]  /*06f0*/  @!P0 IADD3 R45, PT, PT, R19, R12, RZ ;  /* 0x0000000c132d8210 */ /* 0x000fe20007ffe0ff */
[----:B------:R-:W-:Y:S01]  /*0700*/  @!P0 IMAD.IADD R19, R21, 0x1, R14 ;  /* 0x0000000115138824 */ /* 0x000fe200078e020e */
[C---:B------:R-:W-:Y:S01]  /*0710*/  @!P0 LEA R35, R44.reuse, R17, 0xa ;  /* 0x000000112c238211 */ /* 0x040fe200078e50ff */
[----:B0-----:R-:W-:Y:S01]  /*0720*/  @!P4 IMAD.WIDE.U32 R14, R3, 0x4, R4 ;  /* 0x00000004030ec825 */ /* 0x001fe200078e0004 */
[----:B------:R-:W-:Y:S01]  /*0730*/  CS2R R16, SRZ ;  /* 0x0000000000107805 */ /* 0x000fe2000001ff00 */
[----:B------:R-:W0:Y:S01]  /*0740*/  LDC.64 R2, c[0x0][0x390] ;  /* 0x0000e400ff027b82 */ /* 0x000e220000000a00 */
[----:B------:R-:W-:Y:S01]  /*0750*/  @!P0 LEA R11, R44, R11, 0xa ;  /* 0x0000000b2c0b8211 */ /* 0x000fe200078e50ff */
[----:B------:R-:W-:Y:S01]  /*0760*/  @!P0 IMAD R13, R0, 0x1c00, R13 ;  /* 0x00001c00000d8824 */ /* 0x000fe200078e020d */
[----:B------:R-:W-:-:S02]  /*0770*/  LOP3.LUT R0, R32, 0x40f, R9, 0xc8, !PT ;  /* 0x0000040f20007812 */ /* 0x000fc400078ec809 */
[----:B------:R-:W-:Y:S02]  /*0780*/  CS2R R40, SRZ ;  /* 0x0000000000287805 */ /* 0x000fe4000001ff00 */
[----:B------:R-:W-:Y:S01]  /*0790*/  @!P1 IADD3 R39, PT, PT, R10, 0xa400, RZ ;  /* 0x0000a4000a279810 */ /* 0x000fe20007ffe0ff */
[----:B-1----:R1:W5:Y:S01]  /*07a0*/  @!P4 LDG.E.CONSTANT R16, desc[UR8][R14.64] ;  /* 0x000000080e10c981 */ /* 0x002362000c1e9900 */
[----:B------:R-:W-:Y:S02]  /*07b0*/  LOP3.LUT R9, R0, R7, RZ, 0xfc, !PT ;  /* 0x0000000700097212 */ /* 0x000fe400078efcff */
[----:B------:R-:W-:Y:S02]  /*07c0*/  CS2R R20, SRZ ;  /* 0x0000000000147805 */ /* 0x000fe4000001ff00 */
[----:B------:R-:W-:Y:S02]  /*07d0*/  @!P0 LEA R34, R44, R13, 0xa ;  /* 0x0000000d2c228211 */ /* 0x000fe400078e50ff */
[----:B------:R-:W-:-:S02]  /*07e0*/  LEA R9, R6, R9, 0x4 ;  /* 0x0000000906097211 */ /* 0x000fc400078e20ff */
[----:B------:R-:W-:Y:S01]  /*07f0*/  @!P0 IADD3 R31, PT, PT, R11, 0xa400, RZ ;  /* 0x0000a4000b1f8810 */ /* 0x000fe20007ffe0ff */
[----:B------:R-:W-:Y:S01]  /*0800*/  @!P6 IMAD.WIDE.U32 R10, R37, 0x4, R4 ;  /* 0x00000004250ae825 */ /* 0x000fe200078e0004 */
[----:B------:R-:W-:-:S03]  /*0810*/  @!P0 LEA R45, R44, R45, 0xa ;  /* 0x0000002d2c2d8211 */ /* 0x000fc600078e50ff */
[--C-:B------:R-:W-:Y:S01]  /*0820*/  IMAD.WIDE.U32 R12, R9, 0x4, R4.reuse ;  /* 0x00000004090c7825 */ /* 0x100fe200078e0004 */
[----:B------:R-:W-:Y:S02]  /*0830*/  MOV R9, RZ ;  /* 0x000000ff00097202 */ /* 0x000fe40000000f00 */
[----:B-1----:R-:W-:Y:S01]  /*0840*/  @!P0 IADD3 R15, PT, PT, R42, -0x2000, RZ ;  /* 0xffffe0002a0f8810 */ /* 0x002fe20007ffe0ff */
[----:B------:R-:W-:Y:S01]  /*0850*/  @!P0 VIADD R35, R35, 0xa400 ;  /* 0x0000a40023238836 */ /* 0x000fe20000000000 */
[----:B------:R-:W-:Y:S01]  /*0860*/  @!P0 IADD3 R37, PT, PT, R34, -0x2000, RZ ;  /* 0xffffe00022258810 */ /* 0x000fe20007ffe0ff */
[----:B------:R-:W5:Y:S01]  /*0870*/  @P3 LDG.E.CONSTANT R29, desc[UR8][R12.64+0x6000] ;  /* 0x006000080c1d3981 */ /* 0x000f62000c1e9900 */
[----:B------:R-:W-:Y:S01]  /*0880*/  @!P0 LEA R44, R44, R19, 0xa ;  /* 0x000000132c2c8211 */ /* 0x000fe200078e50ff */
[--C-:B------:R-:W-:Y:S01]  /*0890*/  @!P0 IMAD.WIDE.U32 R34, R35, 0x4, R4.reuse ;  /* 0x0000000423228825 */ /* 0x100fe200078e0004 */
[----:B------:R-:W-:Y:S01]  /*08a0*/  CS2R R18, SRZ ;  /* 0x0000000000127805 */ /* 0x000fe2000001ff00 */
[----:B------:R1:W5:Y:S02]  /*08b0*/  @!P6 LDG.E.CONSTANT R9, desc[UR8][R10.64+0x5c000] ;  /* 0x05c000080a09e981 */ /* 0x000364000c1e9900 */
[----:B------:R-:W-:-:S02]  /*08c0*/  @!P0 IMAD.WIDE.U32 R36, R37, 0x4, R4 ;  /* 0x0000000425248825 */ /* 0x000fc400078e0004 */
[----:B------:R-:W5:Y:S04]  /*08d0*/  @!P0 LDG.E.CONSTANT R40, desc[UR8][R34.64] ;  /* 0x0000000822288981 */ /* 0x000f68000c1e9900 */
[----:B------:R-:W5:Y:S01]  /*08e0*/  @!P0 LDG.E.CONSTANT R41, desc[UR8][R36.64] ;  /* 0x0000000824298981 */ /* 0x000f62000c1e9900 */
[----:B-1----:R-:W-:-:S03]  /*08f0*/  @!P0 IMAD.WIDE.U32 R10, R15, 0x4, R4 ;  /* 0x000000040f0a8825 */ /* 0x002fc600078e0004 */
[----:B------:R-:W5:Y:S01]  /*0900*/  @!P4 LDG.E.CONSTANT R28, desc[UR8][R12.64+0xe000] ;  /* 0x00e000080c1cc981 */ /* 0x000f62000c1e9900 */
[----:B0-----:R-:W-:-:S03]  /*0910*/  @!P2 IMAD.WIDE.U32 R14, R43, 0x4, R2 ;  /* 0x000000042b0ea825 */ /* 0x001fc600078e0002 */
[----:B------:R-:W5:Y:S01]  /*0920*/  @!P4 LDG.E.CONSTANT R27, desc[UR8][R12.64+0x1c000] ;  /* 0x01c000080c1bc981 */ /* 0x000f62000c1e9900 */
[----:B------:R-:W-:-:S03]  /*0930*/  IMAD.WIDE.U32 R2, R33, 0x4, R2 ;  /* 0x0000000421027825 */ /* 0x000fc600078e0002 */
[----:B------:R-:W5:Y:S04]  /*0940*/  @!P2 LDG.E.64.CONSTANT R14, desc[UR8][R14.64+0x8000] ;  /* 0x008000080e0ea981 */ /* 0x000f68000c1e9b00 */
[----:B------:R-:W5:Y:S04]  /*0950*/  LDG.E.64.CONSTANT R34, desc[UR8][R2.64] ;  /* 0x0000000802227981 */ /* 0x000f68000c1e9b00 */
[----:B------:R-:W5:Y:S01]  /*0960*/  LDG.E.64.CONSTANT R36, desc[UR8][R2.64+0x4000] ;  /* 0x0040000802247981 */ /* 0x000f62000c1e9b00 */
[----:B------:R-:W-:-:S03]  /*0970*/  HFMA2 R0, -RZ, RZ, 0, 0 ;  /* 0x00000000ff007431 */ /* 0x000fc600000001ff */
[----:B------:R-:W5:Y:S04]  /*0980*/  @!P4 LDG.E.CONSTANT R26, desc[UR8][R12.64+0x2a000] ;  /* 0x02a000080c1ac981 */ /* 0x000f68000c1e9900 */
[----:B------:R-:W5:Y:S04]  /*0990*/  @!P4 LDG.E.CONSTANT R25, desc[UR8][R12.64+0x38000] ;  /* 0x038000080c19c981 */ /* 0x000f68000c1e9900 */
[----:B------:R-:W5:Y:S04]  /*09a0*/  @!P4 LDG.E.CONSTANT R24, desc[UR8][R12.64+0x46000] ;  /* 0x046000080c18c981 */ /* 0x000f68000c1e9900 */
[----:B------:R-:W5:Y:S04]  /*09b0*/  @!P4 LDG.E.CONSTANT R23, desc[UR8][R12.64+0x54000] ;  /* 0x054000080c17c981 */ /* 0x000f68000c1e9900 */
[----:B------:R-:W5:Y:S04]  /*09c0*/  @P5 LDG.E.CONSTANT R22, desc[UR8][R12.64+0x14000] ;  /* 0x014000080c165981 */ /* 0x000f68000c1e9900 */
[----:B------:R-:W5:Y:S04]  /*09d0*/  @P5 LDG.E.CONSTANT R21, desc[UR8][R12.64+0x22000] ;  /* 0x022000080c155981 */ /* 0x000f68000c1e9900 */
[----:B------:R-:W5:Y:S04]  /*09e0*/  @P5 LDG.E.CONSTANT R20, desc[UR8][R12.64+0x30000] ;  /* 0x030000080c145981 */ /* 0x000f68000c1e9900 */
[----:B------:R-:W5:Y:S04]  /*09f0*/  @P5 LDG.E.CONSTANT R19, desc[UR8][R12.64+0x3e000] ;  /* 0x03e000080c135981 */ /* 0x000f68000c1e9900 */
[----:B------:R-:W5:Y:S04]  /*0a00*/  @P5 LDG.E.CONSTANT R18, desc[UR8][R12.64+0x4c000] ;  /* 0x04c000080c125981 */ /* 0x000f68000c1e9900 */
[----:B------:R0:W5:Y:S01]  /*0a10*/  @P5 LDG.E.CONSTANT R17, desc[UR8][R12.64+0x5a000] ;  /* 0x05a000080c115981 */ /* 0x000162000c1e9900 */
[----:B------:R-:W1:Y:S01]  /*0a20*/  S2UR UR7, SR_CgaCtaId ;  /* 0x00000000000779c3 */ /* 0x000e620000008800 */
[----:B------:R-:W-:Y:S01]  /*0a30*/  @!P1 IMAD.WIDE R38, R39, 0x4, R4 ;  /* 0x0000000427269825 */ /* 0x000fe200078e0204 */
[----:B------:R-:W-:-:S03]  /*0a40*/  @!P0 IADD3 R45, PT, PT, R45, -0x2000, RZ ;  /* 0xffffe0002d2d8810 */ /* 0x000fc60007ffe0ff */
[----:B0-----:R-:W-:-:S04]  /*0a50*/  @!P0 IMAD.WIDE.U32 R12, R31, 0x4, R4 ;  /* 0x000000041f0c8825 */ /* 0x001fc800078e0004 */
[----:B------:R-:W-:Y:S02]  /*0a60*/  HFMA2 R31, -RZ, RZ, 0, 0 ;  /* 0x00000000ff1f7431 */ /* 0x000fe400000001ff */
[----:B------:R-:W-:Y:S01]  /*0a70*/  @!P0 VIADD R47, R44, 0xa400 ;  /* 0x0000a4002c2f8836 */ /* 0x000fe20000000000 */
[----:B------:R0:W5:Y:S01]  /*0a80*/  @!P0 LDG.E.CONSTANT R0, desc[UR8][R12.64] ;  /* 0x000000080c008981 */ /* 0x000162000c1e9900 */
[----:B------:R-:W-:-:S03]  /*0a90*/  MOV R42, RZ ;  /* 0x000000ff002a7202 */ /* 0x000fc60000000f00 */
[----:B------:R2:W5:Y:S01]  /*0aa0*/  @!P1 LDG.E.CONSTANT R31, desc[UR8][R38.64] ;  /* 0x00000008261f9981 */ /* 0x000562000c1e9900 */
[----:B0-----:R-:W-:-:S04]  /*0ab0*/  @!P0 IMAD.WIDE.U32 R12, R45, 0x4, R4 ;  /* 0x000000042d0c8825 */ /* 0x001fc800078e0004 */
[----:B------:R-:W-:Y:S01]  /*0ac0*/  @!P0 IMAD.WIDE.U32 R4, R47, 0x4, R4 ;  /* 0x000000042f048825 */ /* 0x000fe200078e0004 */
[----:B--2---:R-:W-:-:S04]  /*0ad0*/  CS2R R38, SRZ ;  /* 0x0000000000267805 */ /* 0x004fc8000001ff00 */
[----:B------:R-:W5:Y:S04]  /*0ae0*/  @!P0 LDG.E.CONSTANT R42, desc[UR8][R4.64] ;  /* 0x00000008042a8981 */ /* 0x000f68000c1e9900 */
[----:B------:R0:W5:Y:S04]  /*0af0*/  @!P0 LDG.E.CONSTANT R38, desc[UR8][R10.64] ;  /* 0x000000080a268981 */ /* 0x000168000c1e9900 */
[----:B------:R2:W5:Y:S01]  /*0b00*/  @!P0 LDG.E.CONSTANT R39, desc[UR8][R12.64] ;  /* 0x000000080c278981 */ /* 0x000562000c1e9900 */
[----:B------:R-:W-:Y:S01]  /*0b10*/  ISETP.GE.U32.AND P0, PT, R32, 0x10, PT ;  /* 0x000000102000780c */ /* 0x000fe20003f06070 */
[----:B------:R-:W-:-:S02]  /*0b20*/  UMOV UR5, 0x400 ;  /* 0x0000040000057882 */ /* 0x000fc40000000000 */
[----:B-1----:R-:W-:Y:S01]  /*0b30*/  ULEA UR6, UR7, UR5, 0x18 ;  /* 0x0000000507067291 */ /* 0x002fe2000f8ec0ff */
[----:B------:R-:W-:Y:S01]  /*0b40*/  BSSY.RECONVERGENT B0, `(.L_x_0) ;  /* 0x0000014000007945 */ /* 0x000fe20003800200 */
[----:B0-----:R-:W-:-:S04]  /*0b50*/  HFMA2 R10, -RZ, RZ, 0, 0 ;  /* 0x00000000ff0a7431 */ /* 0x001fc800000001ff */
[----:B------:R-:W-:-:S04]  /*0b60*/  LEA R33, R32, UR6, 0x2 ;  /* 0x0000000620217c11 */ /* 0x000fc8000f8e10ff */
[----:B--2---:R-:W-:Y:S05]  /*0b70*/  @!P0 BRA `(.L_x_1) ;  /* 0x0000000000408947 */ /* 0x004fea0003800000 */
[----:B------:R-:W0:Y:S01]  /*0b80*/  S2R R5, SR_CTAID.X ;  /* 0x0000000000057919 */ /* 0x000e220000002500 */
[----:B------:R-:W-:Y:S01]  /*0b90*/  LEA.HI R11, R32, 0xffffffff, RZ, 0x1c ;  /* 0xffffffff200b7811 */ /* 0x000fe200078fe0ff */
[----:B0-----:R-:W-:-:S05]  /*0ba0*/  IMAD.HI.U32 R2, R5, -0x6db6db6d, RZ ;  /* 0x9249249305027827 */ /* 0x001fca00078e00ff */
[----:B------:R-:W-:-:S05]  /*0bb0*/  SHF.R.U32.HI R4, RZ, 0x8, R2 ;  /* 0x00000008ff047819 */ /* 0x000fca0000011602 */
[----:B------:R-:W-:-:S05]  /*0bc0*/  IMAD R5, R4, -0x1c0, R5 ;  /* 0xfffffe4004057824 */ /* 0x000fca00078e0205 */
[----:B------:R-:W-:-:S04]  /*0bd0*/  SHF.R.U32.HI R2, RZ, 0x6, R5 ;  /* 0x00000006ff027819 */ /* 0x000fc80000011605 */
[----:B------:R-:W-:-:S13]  /*0be0*/  LOP3.LUT P0, RZ, R2, R11, RZ, 0xfc, !PT ;  /* 0x0000000b02ff7212 */ /* 0x000fda000780fcff */
[----:B------:R-:W-:Y:S05]  /*0bf0*/  @!P0 BRA `(.L_x_1) ;  /* 0x0000000000208947 */ /* 0x000fea0003800000 */
[----:B------:R-:W-:Y:S01]  /*0c00*/  LOP3.LUT R13, R32, 0xf, RZ, 0xc0, !PT ;  /* 0x0000000f200d7812 */ /* 0x000fe200078ec0ff */
[----:B------:R-:W0:Y:S04]  /*0c10*/  LDC.64 R2, c[0x0][0x388] ;  /* 0x0000e200ff027b82 */ /* 0x000e280000000a00 */
[----:B------:R-:W-:-:S05]  /*0c20*/  IMAD R4, R4, 0x18800, R13 ;  /* 0x0001880004047824 */ /* 0x000fca00078e020d */
[----:B------:R-:W-:-:S05]  /*0c30*/  LEA R4, R5, R4, 0x4 ;  /* 0x0000000405047211 */ /* 0x000fca00078e20ff */
[----:B------:R-:W-:-:S05]  /*0c40*/  IMAD R4, R11, 0x400, R4 ;  /* 0x000004000b047824 */ /* 0x000fca00078e0204 */
[----:B------:R-:W-:-:S05]  /*0c50*/  IADD3 R5, PT, PT, R4, -0x400, RZ ;  /* 0xfffffc0004057810 */ /* 0x000fca0007ffe0ff */
[----:B0-----:R-:W-:-:S05]  /*0c60*/  IMAD.WIDE R2, R5, 0x4, R2 ;  /* 0x0000000405027825 */ /* 0x001fca00078e0202 */
[----:B------:R0:W5:Y:S02]  /*0c70*/  LDG.E.CONSTANT R10, desc[UR8][R2.64] ;  /* 0x00000008020a7981 */ /* 0x000164000c1e9900 */
.L_x_1:
[----:B------:R-:W-:Y:S05]  /*0c80*/  BSYNC.RECONVERGENT B0 ;  /* 0x0000000000007941 */ /* 0x000fea0003800200 */
.L_x_0:
[----:B------:R-:W-:Y:S01]  /*0c90*/  UIADD3 UR4, UPT, UPT, UR5, 0xd80, URZ ;  /* 0x00000d8005047890 */ /* 0x000fe2000fffe0ff */
[----:B-----5:R-:W-:Y:S01]  /*0ca0*/  STS [R33+0x80], R10 ;  /* 0x0000800a21007388 */ /* 0x020fe20000000800 */
[C---:B------:R-:W-:Y:S02]  /*0cb0*/  IMAD R5, R8.reuse, 0x1b0, R30 ;  /* 0x000001b008057824 */ /* 0x040fe400078e021e */
[----:B------:R-:W-:Y:S01]  /*0cc0*/  ULEA UR4, UR7, UR4, 0x18 ;  /* 0x0000000407047291 */ /* 0x000fe2000f8ec0ff */
[----:B------:R-:W-:Y:S01]  /*0cd0*/  STS [R33+0x100], R16 ;  /* 0x0001001021007388 */ /* 0x000fe20000000800 */
[----:B------:R-:W-:Y:S01]  /*0ce0*/  IMAD R8, R8, 0xc250, R5 ;  /* 0x0000c25008087824 */ /* 0x000fe200078e0205 */
[----:B------:R-:W-:Y:S02]  /*0cf0*/  LEA R4, R5, UR6, 0x2 ;  /* 0x0000000605047c11 */ /* 0x000fe4000f8e10ff */
[----:B------:R-:W-:Y:S01]  /*0d00*/  STS [R33+0x180], R29 ;  /* 0x0001801d21007388 */ /* 0x000fe20000000800 */
[----:B------:R-:W-:-:S02]  /*0d10*/  LEA R32, R32, UR4, 0x3 ;  /* 0x0000000420207c11 */ /* 0x000fc4000f8e18ff */
[----:B------:R-:W-:Y:S01]  /*0d20*/  LEA R30, R30, UR4, 0x2 ;  /* 0x000000041e1e7c11 */ /* 0x000fe2000f8e10ff */
[----:B------:R-:W-:Y:S01]  /*0d30*/  STS [R33+0x680], R31 ;  /* 0x0006801f21007388 */ /* 0x000fe20000000800 */
[----:B------:R-:W-:-:S03]  /*0d40*/  IADD3 R7, PT, PT, R7, R8, RZ ;  /* 0x0000000807077210 */ /* 0x000fc60007ffe0ff */
[----:B------:R-:W-:Y:S01]  /*0d50*/  STS [R33+0x200], R41 ;  /* 0x0002002921007388 */ /* 0x000fe20000000800 */
[----:B------:R-:W-:-:S03]  /*0d60*/  LEA R6, R6, R7, 0x4 ;  /* 0x0000000706067211 */ /* 0x000fc600078e20ff */
[----:B------:R-:W-:Y:S04]  /*0d70*/  STS [R33+0x380], R38 ;  /* 0x0003802621007388 */ /* 0x000fe80000000800 */
        /* <DEDUP_REMOVED lines=16> */
[----:B------:R-:W-:Y:S04]  /*0e80*/  STS [R33], RZ ;  /* 0x000000ff21007388 */ /* 0x000fe80000000800 */
[----:B------:R-:W-:Y:S04]  /*0e90*/  STS [R33+0x600], RZ ;  /* 0x000600ff21007388 */ /* 0x000fe80000000800 */
[----:B------:R-:W-:Y:S04]  /*0ea0*/  STS [R33+0x700], RZ ;  /* 0x000700ff21007388 */ /* 0x000fe80000000800 */
[----:B------:R-:W-:Y:S04]  /*0eb0*/  STS [R33+0xd00], RZ ;  /* 0x000d00ff21007388 */ /* 0x000fe80000000800 */
[----:B------:R-:W-:Y:S04]  /*0ec0*/  STS [R33+0xc80], R9 ;  /* 0x000c800921007388 */ /* 0x000fe80000000800 */
[----:B------:R-:W-:Y:S04]  /*0ed0*/  @!P2 STS.64 [R32+0x200], R14 ;  /* 0x0002000e2000a388 */ /* 0x000fe80000000a00 */
[----:B------:R-:W-:Y:S04]  /*0ee0*/  STS.64 [R32], R34 ;  /* 0x0000002220007388 */ /* 0x000fe80000000a00 */
[----:B------:R-:W-:Y:S01]  /*0ef0*/  STS.64 [R32+0x100], R36 ;  /* 0x0001002420007388 */ /* 0x000fe20000000a00 */
[----:B------:R-:W-:Y:S06]  /*0f00*/  BAR.SYNC.DEFER_BLOCKING 0x0 ;  /* 0x0000000000007b1d */ /* 0x000fec0000010000 */
[----:B------:R-:W-:Y:S04]  /*0f10*/  LDS R0, [R4] ;  /* 0x0000000004007984 */ /* 0x000fe80000000800 */
[----:B0-----:R-:W0:Y:S04]  /*0f20*/  LDS R3, [R30] ;  /* 0x000000001e037984 */ /* 0x001e280000000800 */
[----:B------:R-:W-:Y:S04]  /*0f30*/  LDS R11, [R4+0xc0] ;  /* 0x0000c000040b7984 */ /* 0x000fe80000000800 */
[----:B------:R-:W1:Y:S04]  /*0f40*/  LDS R31, [R30+0xc0] ;  /* 0x0000c0001e1f7984 */ /* 0x000e680000000800 */
[----:B------:R-:W2:Y:S04]  /*0f50*/  LDS R18, [R4+0x180] ;  /* 0x0001800004127984 */ /* 0x000ea80000000800 */
[----:B------:R-:W3:Y:S04]  /*0f60*/  LDS R9, [R30+0x180] ;  /* 0x000180001e097984 */ /* 0x000ee80000000800 */
[----:B------:R-:W4:Y:S04]  /*0f70*/  LDS R22, [R4+0x240] ;  /* 0x0002400004167984 */ /* 0x000f280000000800 */
[----:B------:R-:W4:Y:S04]  /*0f80*/  LDS R19, [R4+0x300] ;  /* 0x0003000004137984 */ /* 0x000f280000000800 */
[----:B------:R-:W4:Y:S04]  /*0f90*/  LDS R25, [R4+0x3c0] ;  /* 0x0003c00004197984 */ /* 0x000f280000000800 */
[----:B------:R-:W4:Y:S04]  /*0fa0*/  LDS R2, [R4+0x480] ;  /* 0x0004800004027984 */ /* 0x000f280000000800 */
[----:B------:R-:W4:Y:S04]  /*0fb0*/  LDS R33, [R4+0x540] ;  /* 0x0005400004217984 */ /* 0x000f280000000800 */
[----:B------:R-:W4:Y:S01]  /*0fc0*/  LDS R34, [R4+0x600] ;  /* 0x0006000004227984 */ /* 0x000f220000000800 */
[----:B0-----:R-:W-:-:S03]  /*0fd0*/  FFMA R8, R0, R3, RZ ;  /* 0x0000000300087223 */ /* 0x001fc600000000ff */
[----:B------:R-:W-:Y:S04]  /*0fe0*/  LDS R5, [R30+0x40] ;  /* 0x000040001e057984 */ /* 0x000fe80000000800 */
[----:B------:R-:W0:Y:S01]  /*0ff0*/  LDS R41, [R4+0x100] ;  /* 0x0001000004297984 */ /* 0x000e220000000800 */
[----:B-1----:R-:W-:Y:S01]  /*1000*/  FFMA R20, R11, R31, R8 ;  /* 0x0000001f0b147223 */ /* 0x002fe20000000008 */
[C---:B------:R-:W-:Y:S02]  /*1010*/  FFMA R11, R3.reuse, R11, RZ ;  /* 0x0000000b030b7223 */ /* 0x040fe400000000ff */
[----:B------:R-:W1:Y:S01]  /*1020*/  LDS R39, [R4+0x40] ;  /* 0x0000400004277984 */ /* 0x000e620000000800 */
[----:B--2---:R-:W-:Y:S01]  /*1030*/  FFMA R13, R3, R18, RZ ;  /* 0x00000012030d7223 */ /* 0x004fe200000000ff */
[----:B------:R-:W-:-:S02]  /*1040*/  FFMA R24, R18, R31, R11 ;  /* 0x0000001f12187223 */ /* 0x000fc4000000000b */
[----:B------:R-:W2:Y:S01]  /*1050*/  LDS R7, [R30+0x100] ;  /* 0x000100001e077984 */ /* 0x000ea20000000800 */
[----:B---3--:R-:W-:-:S03]  /*1060*/  FFMA R28, R18, R9, R20 ;  /* 0x00000009121c7223 */ /* 0x008fc60000000014 */
[----:B------:R-:W3:Y:S01]  /*1070*/  LDS R14, [R4+0x1c0] ;  /* 0x0001c000040e7984 */ /* 0x000ee20000000800 */
[C---:B----4-:R-:W-:Y:S01]  /*1080*/  FFMA R26, R22.reuse, R31, R13 ;  /* 0x0000001f161a7223 */ /* 0x050fe2000000000d */
[-C--:B------:R-:W-:Y:S01]  /*1090*/  FFMA R32, R22, R9.reuse, R24 ;  /* 0x0000000916207223 */ /* 0x080fe20000000018 */
[----:B------:R-:W-:Y:S01]  /*10a0*/  FFMA R22, R3, R22, RZ ;  /* 0x0000001603167223 */ /* 0x000fe200000000ff */
[----:B------:R-:W4:Y:S01]  /*10b0*/  LDS R16, [R4+0x340] ;  /* 0x0003400004107984 */ /* 0x000f220000000800 */
[C---:B------:R-:W-:Y:S02]  /*10c0*/  FFMA R35, R19.reuse, R9, R26 ;  /* 0x0000000913237223 */ /* 0x040fe4000000001a */
[----:B------:R-:W-:Y:S01]  /*10d0*/  FFMA R24, R19, R31, R22 ;  /* 0x0000001f13187223 */ /* 0x000fe20000000016 */
[----:B------:R-:W4:Y:S01]  /*10e0*/  LDS R0, [R30+0x1c0] ;  /* 0x0001c0001e007984 */ /* 0x000f220000000800 */
[C---:B------:R-:W-:Y:S01]  /*10f0*/  FFMA R22, R3.reuse, R19, RZ ;  /* 0x0000001303167223 */ /* 0x040fe200000000ff */
[----:B------:R-:W-:Y:S01]  /*1100*/  FFMA R29, R3, R25, RZ ;  /* 0x00000019031d7223 */ /* 0x000fe200000000ff */
[C---:B------:R-:W-:Y:S01]  /*1110*/  FFMA R37, R25.reuse, R9, R24 ;  /* 0x0000000919257223 */ /* 0x040fe20000000018 */
[----:B------:R-:W4:Y:S01]  /*1120*/  LDS R12, [R4+0x280] ;  /* 0x00028000040c7984 */ /* 0x000f220000000800 */
[-C--:B------:R-:W-:Y:S01]  /*1130*/  FFMA R26, R25, R31.reuse, R22 ;  /* 0x0000001f191a7223 */ /* 0x080fe20000000016 */
[----:B------:R-:W-:Y:S01]  /*1140*/  FFMA R22, R3, R2, RZ ;  /* 0x0000000203167223 */ /* 0x000fe200000000ff */
[C---:B------:R-:W-:Y:S01]  /*1150*/  FFMA R24, R2.reuse, R31, R29 ;  /* 0x0000001f02187223 */ /* 0x040fe2000000001d */
[----:B------:R-:W4:Y:S01]  /*1160*/  LDS R20, [R4+0x400] ;  /* 0x0004000004147984 */ /* 0x000f220000000800 */
[----:B------:R-:W-:Y:S01]  /*1170*/  FFMA R29, R2, R9, R26 ;  /* 0x00000009021d7223 */ /* 0x000fe2000000001a */
[----:B------:R-:W-:Y:S01]  /*1180*/  FFMA R22, R31, R33, R22 ;  /* 0x000000211f167223 */ /* 0x000fe20000000016 */
[----:B------:R-:W-:Y:S01]  /*1190*/  FFMA R33, R33, R9, R24 ;  /* 0x0000000921217223 */ /* 0x000fe20000000018 */
[----:B------:R-:W4:Y:S02]  /*11a0*/  LDS R18, [R4+0x4c0] ;  /* 0x0004c00004127984 */ /* 0x000f240000000800 */
[----:B------:R-:W-:-:S02]  /*11b0*/  FFMA R34, R9, R34, R22 ;  /* 0x0000002209227223 */ /* 0x000fc40000000016 */
[----:B------:R-:W-:Y:S04]  /*11c0*/  LDS R15, [R4+0x580] ;  /* 0x00058000040f7984 */ /* 0x000fe80000000800 */
[----:B------:R-:W-:Y:S01]  /*11d0*/  LDS R23, [R4+0x640] ;  /* 0x0006400004177984 */ /* 0x000fe20000000800 */
[----:B0-----:R-:W-:-:S03]  /*11e0*/  FFMA R9, R5, R41, R32 ;  /* 0x0000002905097223 */ /* 0x001fc60000000020 */
[----:B------:R-:W-:Y:S01]  /*11f0*/  LDS R10, [R30+0x80] ;  /* 0x000080001e0a7984 */ /* 0x000fe20000000800 */
[----:B-1----:R-:W-:-:S03]  /*1200*/  FFMA R28, R39, R5, R28 ;  /* 0x00000005271c7223 */ /* 0x002fc6000000001c */
[----:B------:R-:W0:Y:S01]  /*1210*/  LDS R17, [R4+0x80] ;  /* 0x0000800004117984 */ /* 0x000e220000000800 */
[----:B--2---:R-:W-:-:S03]  /*1220*/  FFMA R41, R41, R7, R28 ;  /* 0x0000000729297223 */ /* 0x004fc6000000001c */
[----:B------:R-:W1:Y:S01]  /*1230*/  LDS R13, [R4+0x140] ;  /* 0x00014000040d7984 */ /* 0x000e620000000800 */
[----:B---3--:R-:W-:Y:S01]  /*1240*/  FFMA R9, R14, R7, R9 ;  /* 0x000000070e097223 */ /* 0x008fe20000000009 */
[C---:B------:R-:W-:Y:S02]  /*1250*/  FFMA R35, R5.reuse, R14, R35 ;  /* 0x0000000e05237223 */ /* 0x040fe40000000023 */
[----:B------:R-:W2:Y:S01]  /*1260*/  LDS R21, [R4+0x200] ;  /* 0x0002000004157984 */ /* 0x000ea20000000800 */
[----:B----4-:R-:W-:-:S03]  /*1270*/  FFMA R29, R5, R16, R29 ;  /* 0x00000010051d7223 */ /* 0x010fc6000000001d */
[----:B------:R-:W3:Y:S01]  /*1280*/  LDS R19, [R4+0x2c0] ;  /* 0x0002c00004137984 */ /* 0x000ee20000000800 */
[----:B------:R-:W-:-:S03]  /*1290*/  FFMA R14, R14, R0, R41 ;  /* 0x000000000e0e7223 */ /* 0x000fc60000000029 */
[----:B------:R-:W4:Y:S01]  /*12a0*/  LDS R27, [R4+0x380] ;  /* 0x00038000041b7984 */ /* 0x000f220000000800 */
[C---:B------:R-:W-:Y:S01]  /*12b0*/  FFMA R31, R12.reuse, R0, R9 ;  /* 0x000000000c1f7223 */ /* 0x040fe20000000009 */
[C---:B------:R-:W-:Y:S01]  /*12c0*/  FFMA R37, R5.reuse, R12, R37 ;  /* 0x0000000c05257223 */ /* 0x040fe20000000025 */
[-C--:B------:R-:W-:Y:S01]  /*12d0*/  FFMA R35, R12, R7.reuse, R35 ;  /* 0x000000070c237223 */ /* 0x080fe20000000023 */
[----:B------:R-:W4:Y:S01]  /*12e0*/  LDS R25, [R4+0x440] ;  /* 0x0004400004197984 */ /* 0x000f220000000800 */
[-C--:B------:R-:W-:Y:S01]  /*12f0*/  FFMA R9, R20, R7.reuse, R29 ;  /* 0x0000000714097223 */ /* 0x080fe2000000001d */
[C---:B------:R-:W-:Y:S01]  /*1300*/  FFMA R33, R5.reuse, R20, R33 ;  /* 0x0000001405217223 */ /* 0x040fe20000000021 */
[----:B------:R-:W4:Y:S01]  /*1310*/  LDC.64 R28, c[0x0][0x380] ;  /* 0x0000e000ff1c7b82 */ /* 0x000f220000000a00 */
[----:B------:R-:W4:Y:S01]  /*1320*/  LDS R3, [R4+0x500] ;  /* 0x0005000004037984 */ /* 0x000f220000000800 */
[----:B------:R-:W-:Y:S01]  /*1330*/  FFMA R34, R5, R18, R34 ;  /* 0x0000001205227223 */ /* 0x000fe20000000022 */
[C---:B------:R-:W-:Y:S01]  /*1340*/  FFMA R37, R16.reuse, R7, R37 ;  /* 0x0000000710257223 */ /* 0x040fe20000000025 */
[-C--:B------:R-:W-:Y:S01]  /*1350*/  FFMA R16, R16, R0.reuse, R35 ;  /* 0x0000000010107223 */ /* 0x080fe20000000023 */
[----:B------:R-:W4:Y:S02]  /*1360*/  LDS R8, [R30+0x140] ;  /* 0x000140001e087984 */ /* 0x000f240000000800 */
[----:B------:R-:W-:-:S02]  /*1370*/  FFMA R20, R20, R0, R37 ;  /* 0x0000000014147223 */ /* 0x000fc40000000025 */
[----:B------:R-:W4:Y:S04]  /*1380*/  LDS R2, [R4+0x5c0] ;  /* 0x0005c00004027984 */ /* 0x000f280000000800 */
[----:B------:R-:W4:Y:S04]  /*1390*/  LDS R11, [R30+0x200] ;  /* 0x000200001e0b7984 */ /* 0x000f280000000800 */
[----:B------:R2:W4:Y:S01]  /*13a0*/  LDS R22, [R4+0x680] ;  /* 0x0006800004167984 */ /* 0x0005220000000800 */
[----:B0-----:R-:W-:Y:S01]  /*13b0*/  FFMA R14, R17, R10, R14 ;  /* 0x0000000a110e7223 */ /* 0x001fe2000000000e */
[----:B-1----:R-:W-:Y:S01]  /*13c0*/  FFMA R12, R10, R13, R31 ;  /* 0x0000000d0a0c7223 */ /* 0x002fe2000000001f */
[C---:B--2---:R-:W-:Y:S01]  /*13d0*/  FFMA R4, R18.reuse, R7, R33 ;  /* 0x0000000712047223 */ /* 0x044fe20000000021 */
[----:B------:R-:W-:Y:S01]  /*13e0*/  FFMA R7, R7, R15, R34 ;  /* 0x0000000f07077223 */ /* 0x000fe20000000022 */
[-C--:B------:R-:W-:Y:S01]  /*13f0*/  FFMA R18, R18, R0.reuse, R9 ;  /* 0x0000000012127223 */ /* 0x080fe20000000009 */
[----:B------:R-:W-:Y:S01]  /*1400*/  FFMA R16, R10, R21, R16 ;  /* 0x000000150a107223 */ /* 0x000fe20000000010 */
[----:B------:R-:W-:Y:S01]  /*1410*/  FFMA R4, R15, R0, R4 ;  /* 0x000000000f047223 */ /* 0x000fe20000000004 */
[----:B------:R-:W-:Y:S01]  /*1420*/  FFMA R0, R0, R23, R7 ;  /* 0x0000001700007223 */ /* 0x000fe20000000007 */
[----:B---3--:R-:W-:Y:S01]  /*1430*/  FFMA R20, R10, R19, R20 ;  /* 0x000000130a147223 */ /* 0x008fe20000000014 */
[----:B----4-:R-:W-:-:S04]  /*1440*/  IMAD.WIDE.U32 R6, R6, 0x4, R28 ;  /* 0x0000000406067825 */ /* 0x010fc800078e001c */
[C---:B------:R-:W-:Y:S01]  /*1450*/  FFMA R18, R10.reuse, R27, R18 ;  /* 0x0000001b0a127223 */ /* 0x040fe20000000012 */
[C---:B------:R-:W-:Y:S01]  /*1460*/  FFMA R4, R10.reuse, R25, R4 ;  /* 0x000000190a047223 */ /* 0x040fe20000000004 */
[----:B------:R-:W-:Y:S01]  /*1470*/  FFMA R5, R10, R3, R0 ;  /* 0x000000030a057223 */ /* 0x000fe20000000000 */
[-C--:B------:R-:W-:Y:S01]  /*1480*/  FFMA R14, R13, R8.reuse, R14 ;  /* 0x000000080d0e7223 */ /* 0x080fe2000000000e */
[-C--:B------:R-:W-:Y:S01]  /*1490*/  FFMA R12, R21, R8.reuse, R12 ;  /* 0x00000008150c7223 */ /* 0x080fe2000000000c */
[-C--:B------:R-:W-:Y:S01]  /*14a0*/  FFMA R16, R19, R8.reuse, R16 ;  /* 0x0000000813107223 */ /* 0x080fe20000000010 */
[-C--:B------:R-:W-:Y:S01]  /*14b0*/  FFMA R20, R27, R8.reuse, R20 ;  /* 0x000000081b147223 */ /* 0x080fe20000000014 */
[-C--:B------:R-:W-:Y:S01]  /*14c0*/  FFMA R18, R25, R8.reuse, R18 ;  /* 0x0000000819127223 */ /* 0x080fe20000000012 */
[----:B------:R-:W-:Y:S01]  /*14d0*/  FFMA R9, R3, R8, R4 ;  /* 0x0000000803097223 */ /* 0x000fe20000000004 */
        /* <DEDUP_REMOVED lines=8> */
[----:B------:R-:W-:Y:S04]  /*1560*/  STG.E desc[UR8][R6.64], R21 ;  /* 0x0000001506007986 */ /* 0x000fe8000c101908 */
[----:B------:R-:W-:Y:S04]  /*1570*/  STG.E desc[UR8][R6.64+0x7000], R19 ;  /* 0x0070001306007986 */ /* 0x000fe8000c101908 */
[----:B------:R-:W-:Y:S04]  /*1580*/  STG.E desc[UR8][R6.64+0xe000], R27 ;  /* 0x00e0001b06007986 */ /* 0x000fe8000c101908 */
[----:B------:R-:W-:Y:S04]  /*1590*/  STG.E desc[UR8][R6.64+0x15000], R25 ;  /* 0x0150001906007986 */ /* 0x000fe8000c101908 */
[----:B------:R-:W-:Y:S04]  /*15a0*/  STG.E desc[UR8][R6.64+0x1c000], R3 ;  /* 0x01c0000306007986 */ /* 0x000fe8000c101908 */
[----:B------:R-:W-:Y:S04]  /*15b0*/  STG.E desc[UR8][R6.64+0x23000], R9 ;  /* 0x0230000906007986 */ /* 0x000fe8000c101908 */
[----:B------:R-:W-:Y:S01]  /*15c0*/  STG.E desc[UR8][R6.64+0x2a000], R11 ;  /* 0x02a0000b06007986 */ /* 0x000fe2000c101908 */
[----:B------:R-:W-:Y:S05]  /*15d0*/  EXIT ;  /* 0x000000000000794d */ /* 0x000fea0003800000 */
.L_x_2:
[----:B------:R-:W-:-:S00]  /*15e0*/  BRA `(.L_x_2) ;  /* 0xfffffffc00fc7947 */ /* 0x000fc0000383ffff */
[----:B------:R-:W-:-:S00]  /*15f0*/  NOP ;  /* 0x0000000000007918 */ /* 0x000fc00000000000 */
        /* <DEDUP_REMOVED lines=8> */
.L_x_3:


//--------------------- .nv.shared.main_kernel    --------------------------
	.section	.nv.shared.main_kernel,"aw",@nobits
	.sectionflags	@""
	.align	4
.nv.shared.main_kernel:
	.zero		5056


//--------------------- .nv.shared.reserved.0     --------------------------
	.section	.nv.shared.reserved.0,"aw",@nobits
	.weak		__nv_reservedSMEM_offset_0_alias
	.size		__nv_reservedSMEM_offset_0_alias, 0, 64
	.other		__nv_reservedSMEM_offset_0_alias,@"STO_CUDA_RESERVED_SHARED STV_DEFAULT"
__nv_reservedSMEM_offset_0_alias:
	.zero		0
	.zero		64


//--------------------- .nv.constant0.main_kernel --------------------------
	.section	.nv.constant0.main_kernel,"a",@progbits
	.sectionflags	@""
	.align	4
.nv.constant0.main_kernel:
	.zero		920


//--------------------- SYMBOLS --------------------------

	.type		.nv.reservedSmem.offset0,@object
	.size		.nv.reservedSmem.offset0,0x4
	.type		.nv.reservedSmem.cap,@object
	.size		.nv.reservedSmem.cap,0x4
